//
// Generated by NVIDIA NVVM Compiler
//
// Compiler Build ID: CL-36424714
// Cuda compilation tools, release 13.0, V13.0.88
// Based on NVVM 20.0.0
//

.version 9.0
.target sm_100
.address_size 64

	// .globl	_Z23kernel_compute_distancePdPKdm
.const .align 8 .f64 device_b = 0d4023BCF07BFE7E20;

.visible .entry _Z23kernel_compute_distancePdPKdm(
	.param .u64 .ptr .align 1 _Z23kernel_compute_distancePdPKdm_param_0,
	.param .u64 .ptr .align 1 _Z23kernel_compute_distancePdPKdm_param_1,
	.param .u64 _Z23kernel_compute_distancePdPKdm_param_2
)
{
	.reg .pred 	%p<2>;
	.reg .b32 	%r<5>;
	.reg .b32 	%f<3>;
	.reg .b64 	%rd<10>;
	.reg .b64 	%fd<5>;

	ld.param.u64 	%rd2, [_Z23kernel_compute_distancePdPKdm_param_0];
	ld.param.u64 	%rd3, [_Z23kernel_compute_distancePdPKdm_param_1];
	ld.param.u64 	%rd4, [_Z23kernel_compute_distancePdPKdm_param_2];
	mov.u32 	%r1, %ctaid.x;
	mov.u32 	%r2, %ntid.x;
	mov.u32 	%r3, %tid.x;
	mad.lo.s32 	%r4, %r1, %r2, %r3;
	cvt.s64.s32 	%rd1, %r4;
	setp.le.u64 	%p1, %rd4, %rd1;
	@%p1 bra 	$L__BB0_2;
	cvta.to.global.u64 	%rd5, %rd3;
	cvta.to.global.u64 	%rd6, %rd2;
	shl.b64 	%rd7, %rd1, 3;
	add.s64 	%rd8, %rd5, %rd7;
	ld.global.f64 	%fd1, [%rd8];
	ld.const.f64 	%fd2, [device_b];
	fma.rn.f64 	%fd3, %fd1, %fd1, %fd2;
	cvt.rn.f32.f64 	%f1, %fd3;
	sqrt.rn.f32 	%f2, %f1;
	cvt.f64.f32 	%fd4, %f2;
	add.s64 	%rd9, %rd6, %rd7;
	st.global.f64 	[%rd9], %fd4;
$L__BB0_2:
	ret;

}


// ===== COMPILED SASS (sm_100) =====

	.target	sm_100

	.elftype	@"ET_EXEC"


//--------------------- .note.nv.tkinfo           --------------------------
	.section	.note.nv.tkinfo,"",@"SHT_NOTE"
	.sectionflags	@"SHF_NOTE_NV_TKINFO"
	.tkinfo
        /*0018*/ 	.word	0x00000002
        /*0030*/ 	.string	""
        /*0030*/ 	.string	"ptxas"
        /*0030*/ 	.string	"Cuda compilation tools, release 13.0, V13.0.88"
        /*0030*/ 	.string	"Build cuda_13.0.r13.0/compiler.36424714_0"
        /*0030*/ 	.string	"-arch sm_100 -m 64 "



//--------------------- .note.nv.cuinfo           --------------------------
	.section	.note.nv.cuinfo,"",@"SHT_NOTE"
	.sectionflags	@"SHF_NOTE_NV_CUINFO"
        /*0018*/ 	.short	0x0002
        /*001a*/ 	.short	0x0064
        /*001c*/ 	.short	0x0082
	.zero		2


//--------------------- .nv.info                  --------------------------
	.section	.nv.info,"",@"SHT_CUDA_INFO"
	.align	4


	//----- nvinfo : EIATTR_REGCOUNT
	.align		4
        /*0000*/ 	.byte	0x04, 0x2f
        /*0002*/ 	.short	(.L_2 - .L_1)
	.align		4
.L_1:
        /*0004*/ 	.word	index@(_Z23kernel_compute_distancePdPKdm)
        /*0008*/ 	.word	0x0000000c


	//----- nvinfo : EIATTR_FRAME_SIZE
	.align		4
.L_2:
        /*000c*/ 	.byte	0x04, 0x11
        /*000e*/ 	.short	(.L_4 - .L_3)
	.align		4
.L_3:
        /*0010*/ 	.word	index@($__internal_0_$__cuda_sm20_sqrt_rn_f32_slowpath)
        /*0014*/ 	.word	0x00000000


	//----- nvinfo : EIATTR_FRAME_SIZE
	.align		4
.L_4:
        /*0018*/ 	.byte	0x04, 0x11
        /*001a*/ 	.short	(.L_6 - .L_5)
	.align		4
.L_5:
        /*001c*/ 	.word	index@(_Z23kernel_compute_distancePdPKdm)
        /*0020*/ 	.word	0x00000000


	//----- nvinfo : EIATTR_MIN_STACK_SIZE
	.align		4
.L_6:
        /*0024*/ 	.byte	0x04, 0x12
        /*0026*/ 	.short	(.L_8 - .L_7)
	.align		4
.L_7:
        /*0028*/ 	.word	index@(_Z23kernel_compute_distancePdPKdm)
        /*002c*/ 	.word	0x00000000
.L_8:


//--------------------- .nv.compat                --------------------------
	.section	.nv.compat,"",@"SHT_CUDA_COMPAT_INFO"
	.align	4
        /*0000*/ 	.byte	0x02, 0x09, 0x00, 0x00, 0x02, 0x02, 0x01, 0x00, 0x02, 0x05, 0x05, 0x00, 0x03, 0x07, 0x01, 0x01
        /*0010*/ 	.byte	0x02, 0x03, 0x00, 0x00, 0x02, 0x06, 0x01, 0x00, 0x04, 0x0b, 0x08, 0x00, 0x01, 0x00, 0x00, 0x00
        /*0020*/ 	.byte	0x00, 0x00, 0x00, 0x00


//--------------------- .nv.info._Z23kernel_compute_distancePdPKdm --------------------------
	.section	.nv.info._Z23kernel_compute_distancePdPKdm,"",@"SHT_CUDA_INFO"
	.sectionflags	@""
	.align	4


	//----- nvinfo : EIATTR_CUDA_API_VERSION
	.align		4
        /*0000*/ 	.byte	0x04, 0x37
        /*0002*/ 	.short	(.L_10 - .L_9)
.L_9:
        /*0004*/ 	.word	0x00000082


	//----- nvinfo : EIATTR_KPARAM_INFO
	.align		4
.L_10:
        /*0008*/ 	.byte	0x04, 0x17
        /*000a*/ 	.short	(.L_12 - .L_11)
.L_11:
        /*000c*/ 	.word	0x00000000
        /*0010*/ 	.short	0x0002
        /*0012*/ 	.short	0x0010
        /*0014*/ 	.byte	0x00, 0xf0, 0x21, 0x00


	//----- nvinfo : EIATTR_KPARAM_INFO
	.align		4
.L_12:
        /*0018*/ 	.byte	0x04, 0x17
        /*001a*/ 	.short	(.L_14 - .L_13)
.L_13:
        /*001c*/ 	.word	0x00000000
        /*0020*/ 	.short	0x0001
        /*0022*/ 	.short	0x0008
        /*0024*/ 	.byte	0x00, 0xf5, 0x21, 0x00


	//----- nvinfo : EIATTR_KPARAM_INFO
	.align		4
.L_14:
        /*0028*/ 	.byte	0x04, 0x17
        /*002a*/ 	.short	(.L_16 - .L_15)
.L_15:
        /*002c*/ 	.word	0x00000000
        /*0030*/ 	.short	0x0000
        /*0032*/ 	.short	0x0000
        /*0034*/ 	.byte	0x00, 0xf5, 0x21, 0x00


	//----- nvinfo : EIATTR_SPARSE_MMA_MASK
	.align		4
.L_16:
        /*0038*/ 	.byte	0x03, 0x50
        /*003a*/ 	.short	0x0000


	//----- nvinfo : EIATTR_MAXREG_COUNT
	.align		4
        /*003c*/ 	.byte	0x03, 0x1b
        /*003e*/ 	.short	0x00ff


	//----- nvinfo : EIATTR_MERCURY_ISA_VERSION
	.align		4
        /*0040*/ 	.byte	0x03, 0x5f
        /*0042*/ 	.short	0x0101


	//----- nvinfo : EIATTR_VRC_CTA_INIT_COUNT
	.align		4
        /*0044*/ 	.byte	0x02, 0x4a
	.zero		1
	.zero		1


	//----- nvinfo : EIATTR_EXIT_INSTR_OFFSETS
	.align		4
        /*0048*/ 	.byte	0x04, 0x1c
        /*004a*/ 	.short	(.L_18 - .L_17)


	//   ....[0]....
.L_17:
        /*004c*/ 	.word	0x00000090


	//   ....[1]....
        /*0050*/ 	.word	0x00000270


	//----- nvinfo : EIATTR_CRS_STACK_SIZE
	.align		4
.L_18:
        /*0054*/ 	.byte	0x04, 0x1e
        /*0056*/ 	.short	(.L_20 - .L_19)
.L_19:
        /*0058*/ 	.word	0x00000000


	//----- nvinfo : EIATTR_CBANK_PARAM_SIZE
	.align		4
.L_20:
        /*005c*/ 	.byte	0x03, 0x19
        /*005e*/ 	.short	0x0018


	//----- nvinfo : EIATTR_PARAM_CBANK
	.align		4
        /*0060*/ 	.byte	0x04, 0x0a
        /*0062*/ 	.short	(.L_22 - .L_21)
	.align		4
.L_21:
        /*0064*/ 	.word	index@(.nv.constant0._Z23kernel_compute_distancePdPKdm)
        /*0068*/ 	.short	0x0380
        /*006a*/ 	.short	0x0018


	//----- nvinfo : EIATTR_SW_WAR
	.align		4
.L_22:
        /*006c*/ 	.byte	0x04, 0x36
        /*006e*/ 	.short	(.L_24 - .L_23)
.L_23:
        /*0070*/ 	.word	0x00000008
.L_24:


//--------------------- .nv.callgraph             --------------------------
	.section	.nv.callgraph,"",@"SHT_CUDA_CALLGRAPH"
	.align	4
	.sectionentsize	8
	.align		4
        /*0000*/ 	.word	0x00000000
	.align		4
        /*0004*/ 	.word	0xffffffff
	.align		4
        /*0008*/ 	.word	0x00000000
	.align		4
        /*000c*/ 	.word	0xfffffffe
	.align		4
        /*0010*/ 	.word	0x00000000
	.align		4
        /*0014*/ 	.word	0xfffffffd
	.align		4
        /*0018*/ 	.word	0x00000000
	.align		4
        /*001c*/ 	.word	0xfffffffc


//--------------------- .nv.constant3             --------------------------
	.section	.nv.constant3,"a",@progbits
	.align	8
.nv.constant3:
	.type		device_b,@object
	.size		device_b,(.L_0 - device_b)
device_b:
        /*0000*/ 	.byte	0x20, 0x7e, 0xfe, 0x7b, 0xf0, 0xbc, 0x23, 0x40
.L_0:


//--------------------- .text._Z23kernel_compute_distancePdPKdm --------------------------
	.section	.text._Z23kernel_compute_distancePdPKdm,"ax",@progbits
	.align	128
        .global         _Z23kernel_compute_distancePdPKdm
        .type           _Z23kernel_compute_distancePdPKdm,@function
        .size           _Z23kernel_compute_distancePdPKdm,(.L_x_5 - _Z23kernel_compute_distancePdPKdm)
        .other          _Z23kernel_compute_distancePdPKdm,@"STO_CUDA_ENTRY STV_DEFAULT"
_Z23kernel_compute_distancePdPKdm:
.text._Z23kernel_compute_distancePdPKdm:
[----:B------:R-:W-:Y:S01]  /*0000*/  LDC R1, c[0x0][0x37c] ;  /* 0x0000df00ff017b82 */ /* 0x000fe20000000800 */
[----:B------:R-:W0:Y:S07]  /*0010*/  S2R R3, SR_TID.X ;  /* 0x0000000000037919 */ /* 0x000e2e0000002100 */
[----:B------:R-:W0:Y:S01]  /*0020*/  S2UR UR4, SR_CTAID.X ;  /* 0x00000000000479c3 */ /* 0x000e220000002500 */
[----:B------:R-:W1:Y:S07]  /*0030*/  LDCU.64 UR6, c[0x0][0x390] ;  /* 0x00007200ff0677ac */ /* 0x000e6e0008000a00 */
[----:B------:R-:W0:Y:S02]  /*0040*/  LDC R2, c[0x0][0x360] ;  /* 0x0000d800ff027b82 */ /* 0x000e240000000800 */
[----:B0-----:R-:W-:-:S05]  /*0050*/  IMAD R2, R2, UR4, R3 ;  /* 0x0000000402027c24 */ /* 0x001fca000f8e0203 */
[----:B-1----:R-:W-:Y:S02]  /*0060*/  ISETP.GE.U32.AND P0, PT, R2, UR6, PT ;  /* 0x0000000602007c0c */ /* 0x002fe4000bf06070 */
[----:B------:R-:W-:-:S04]  /*0070*/  SHF.R.S32.HI R5, RZ, 0x1f, R2 ;  /* 0x0000001fff057819 */ /* 0x000fc80000011402 */
[----:B------:R-:W-:-:S13]  /*0080*/  ISETP.GE.U32.AND.EX P0, PT, R5, UR7, PT, P0 ;  /* 0x0000000705007c0c */ /* 0x000fda000bf06100 */
[----:B------:R-:W-:Y:S05]  /*0090*/  @P0 EXIT ;  /* 0x000000000000094d */ /* 0x000fea0003800000 */
[----:B------:R-:W0:Y:S01]  /*00a0*/  LDCU.64 UR6, c[0x0][0x388] ;  /* 0x00007100ff0677ac */ /* 0x000e220008000a00 */
[C---:B------:R-:W-:Y:S01]  /*00b0*/  IMAD.SHL.U32 R3, R2.reuse, 0x8, RZ ;  /* 0x0000000802037824 */ /* 0x040fe200078e00ff */
[----:B------:R-:W-:Y:S01]  /*00c0*/  SHF.L.U64.HI R2, R2, 0x3, R5 ;  /* 0x0000000302027819 */ /* 0x000fe20000010205 */
[----:B------:R-:W1:Y:S03]  /*00d0*/  LDCU.64 UR4, c[0x0][0x358] ;  /* 0x00006b00ff0477ac */ /* 0x000e660008000a00 */
[----:B0-----:R-:W-:-:S04]  /*00e0*/  IADD3 R6, P0, PT, R3, UR6, RZ ;  /* 0x0000000603067c10 */ /* 0x001fc8000ff1e0ff */
[----:B------:R-:W-:Y:S01]  /*00f0*/  IADD3.X R7, PT, PT, R2, UR7, RZ, P0, !PT ;  /* 0x0000000702077c10 */ /* 0x000fe200087fe4ff */
[----:B------:R-:W0:Y:S04]  /*0100*/  LDCU.64 UR6, c[0x3][URZ] ;  /* 0x00c00000ff0677ac */ /* 0x000e280008000a00 */
[----:B-1----:R-:W0:Y:S01]  /*0110*/  LDG.E.64 R4, desc[UR4][R6.64] ;  /* 0x0000000406047981 */ /* 0x002e22000c1e1b00 */
[----:B------:R-:W-:Y:S01]  /*0120*/  BSSY.RECONVERGENT B0, `(.L_x_0) ;  /* 0x000000f000007945 */ /* 0x000fe20003800200 */
[----:B0-----:R-:W-:-:S06]  /*0130*/  DFMA R4, R4, R4, UR6 ;  /* 0x0000000604047e2b */ /* 0x001fcc0008000004 */
[----:B------:R-:W0:Y:S02]  /*0140*/  F2F.F32.F64 R0, R4 ;  /* 0x0000000400007310 */ /* 0x000e240000301000 */
[----:B0-----:R-:W-:-:S06]  /*0150*/  IADD3 R8, PT, PT, R0, -0xd000000, RZ ;  /* 0xf300000000087810 */ /* 0x001fcc0007ffe0ff */
[----:B------:R0:W1:Y:S01]  /*0160*/  MUFU.RSQ R9, R0 ;  /* 0x0000000000097308 */ /* 0x0000620000001400 */
[----:B------:R-:W-:-:S13]  /*0170*/  ISETP.GT.U32.AND P0, PT, R8, 0x727fffff, PT ;  /* 0x727fffff0800780c */ /* 0x000fda0003f04070 */
[----:B0-----:R-:W-:Y:S05]  /*0180*/  @!P0 BRA `(.L_x_1) ;  /* 0x0000000000108947 */ /* 0x001fea0003800000 */
[----:B-1----:R-:W-:-:S07]  /*0190*/  MOV R9, 0x1b0 ;  /* 0x000001b000097802 */ /* 0x002fce0000000f00 */
[----:B------:R-:W-:Y:S05]  /*01a0*/  CALL.REL.NOINC `($__internal_0_$__cuda_sm20_sqrt_rn_f32_slowpath) ;  /* 0x0000000000347944 */ /* 0x000fea0003c00000 */
[----:B------:R-:W-:Y:S01]  /*01b0*/  IMAD.MOV.U32 R4, RZ, RZ, R0 ;  /* 0x000000ffff047224 */ /* 0x000fe200078e0000 */
[----:B------:R-:W-:Y:S06]  /*01c0*/  BRA `(.L_x_2) ;  /* 0x0000000000107947 */ /* 0x000fec0003800000 */
.L_x_1:
[----:B-1----:R-:W-:Y:S01]  /*01d0*/  FMUL.FTZ R5, R0, R9 ;  /* 0x0000000900057220 */ /* 0x002fe20000410000 */
[----:B------:R-:W-:-:S03]  /*01e0*/  FMUL.FTZ R4, R9, 0.5 ;  /* 0x3f00000009047820 */ /* 0x000fc60000410000 */
[----:B------:R-:W-:-:S04]  /*01f0*/  FFMA R0, -R5, R5, R0 ;  /* 0x0000000505007223 */ /* 0x000fc80000000100 */
[----:B------:R-:W-:-:S07]  /*0200*/  FFMA R4, R0, R4, R5 ;  /* 0x0000000400047223 */ /* 0x000fce0000000005 */
.L_x_2:
[----:B------:R-:W-:Y:S05]  /*0210*/  BSYNC.RECONVERGENT B0 ;  /* 0x0000000000007941 */ /* 0x000fea0003800200 */
.L_x_0:
[----:B------:R-:W0:Y:S01]  /*0220*/  LDCU.64 UR6, c[0x0][0x380] ;  /* 0x00007000ff0677ac */ /* 0x000e220008000a00 */
[----:B------:R-:W1:Y:S01]  /*0230*/  F2F.F64.F32 R4, R4 ;  /* 0x0000000400047310 */ /* 0x000e620000201800 */
[----:B0-----:R-:W-:-:S04]  /*0240*/  IADD3 R6, P0, PT, R3, UR6, RZ ;  /* 0x0000000603067c10 */ /* 0x001fc8000ff1e0ff */
[----:B------:R-:W-:-:S05]  /*0250*/  IADD3.X R7, PT, PT, R2, UR7, RZ, P0, !PT ;  /* 0x0000000702077c10 */ /* 0x000fca00087fe4ff */
[----:B-1----:R-:W-:Y:S01]  /*0260*/  STG.E.64 desc[UR4][R6.64], R4 ;  /* 0x0000000406007986 */ /* 0x002fe2000c101b04 */
[----:B------:R-:W-:Y:S05]  /*0270*/  EXIT ;  /* 0x000000000000794d */ /* 0x000fea0003800000 */
        .weak           $__internal_0_$__cuda_sm20_sqrt_rn_f32_slowpath
        .type           $__internal_0_$__cuda_sm20_sqrt_rn_f32_slowpath,@function
        .size           $__internal_0_$__cuda_sm20_sqrt_rn_f32_slowpath,(.L_x_5 - $__internal_0_$__cuda_sm20_sqrt_rn_f32_slowpath)
$__internal_0_$__cuda_sm20_sqrt_rn_f32_slowpath:
[----:B------:R-:W-:-:S13]  /*0280*/  LOP3.LUT P0, RZ, R0, 0x7fffffff, RZ, 0xc0, !PT ;  /* 0x7fffffff00ff7812 */ /* 0x000fda000780c0ff */
[----:B------:R-:W-:Y:S01]  /*0290*/  @!P0 MOV R4, R0 ;  /* 0x0000000000048202 */ /* 0x000fe20000000f00 */
[----:B------:R-:W-:Y:S06]  /*02a0*/  @!P0 BRA `(.L_x_3) ;  /* 0x0000000000408947 */ /* 0x000fec0003800000 */
[----:B------:R-:W-:-:S13]  /*02b0*/  FSETP.GEU.FTZ.AND P0, PT, R0, RZ, PT ;  /* 0x000000ff0000720b */ /* 0x000fda0003f1e000 */
[----:B------:R-:W-:Y:S01]  /*02c0*/  @!P0 IMAD.MOV.U32 R4, RZ, RZ, 0x7fffffff ;  /* 0x7fffffffff048424 */ /* 0x000fe200078e00ff */
[----:B------:R-:W-:Y:S06]  /*02d0*/  @!P0 BRA `(.L_x_3) ;  /* 0x0000000000348947 */ /* 0x000fec0003800000 */
[----:B------:R-:W-:-:S13]  /*02e0*/  FSETP.GTU.FTZ.AND P0, PT, |R0|, +INF , PT ;  /* 0x7f8000000000780b */ /* 0x000fda0003f1c200 */
[----:B------:R-:W-:Y:S01]  /*02f0*/  @P0 FADD.FTZ R4, R0, 1 ;  /* 0x3f80000000040421 */ /* 0x000fe20000010000 */
[----:B------:R-:W-:Y:S06]  /*0300*/  @P0 BRA `(.L_x_3) ;  /* 0x0000000000280947 */ /* 0x000fec0003800000 */
[----:B------:R-:W-:-:S13]  /*0310*/  FSETP.NEU.FTZ.AND P0, PT, |R0|, +INF , PT ;  /* 0x7f8000000000780b */ /* 0x000fda0003f1d200 */
[----:B------:R-:W-:-:S04]  /*0320*/  @P0 FFMA R5, R0, 1.84467440737095516160e+19, RZ ;  /* 0x5f80000000050823 */ /* 0x000fc800000000ff */
[----:B------:R-:W0:Y:S02]  /*0330*/  @P0 MUFU.RSQ R4, R5 ;  /* 0x0000000500040308 */ /* 0x000e240000001400 */
[----:B0-----:R-:W-:Y:S01]  /*0340*/  @P0 FMUL.FTZ R6, R5, R4 ;  /* 0x0000000405060220 */ /* 0x001fe20000410000 */
[----:B------:R-:W-:Y:S01]  /*0350*/  @P0 FMUL.FTZ R8, R4, 0.5 ;  /* 0x3f00000004080820 */ /* 0x000fe20000410000 */
[----:B------:R-:W-:Y:S02]  /*0360*/  @!P0 MOV R4, R0 ;  /* 0x0000000000048202 */ /* 0x000fe40000000f00 */
[----:B------:R-:W-:-:S04]  /*0370*/  @P0 FADD.FTZ R7, -R6, -RZ ;  /* 0x800000ff06070221 */ /* 0x000fc80000010100 */
[----:B------:R-:W-:-:S04]  /*0380*/  @P0 FFMA R7, R6, R7, R5 ;  /* 0x0000000706070223 */ /* 0x000fc80000000005 */
[----:B------:R-:W-:-:S04]  /*0390*/  @P0 FFMA R7, R7, R8, R6 ;  /* 0x0000000807070223 */ /* 0x000fc80000000006 */
[----:B------:R-:W-:-:S07]  /*03a0*/  @P0 FMUL.FTZ R4, R7, 2.3283064365386962891e-10 ;  /* 0x2f80000007040820 */ /* 0x000fce0000410000 */
.L_x_3:
[----:B------:R-:W-:Y:S01]  /*03b0*/  IMAD.MOV.U32 R0, RZ, RZ, R4 ;  /* 0x000000ffff007224 */ /* 0x000fe200078e0004 */
[----:B------:R-:W-:Y:S01]  /*03c0*/  MOV R4, R9 ;  /* 0x0000000900047202 */ /* 0x000fe20000000f00 */
[----:B------:R-:W-:-:S04]  /*03d0*/  IMAD.MOV.U32 R5, RZ, RZ, 0x0 ;  /* 0x00000000ff057424 */ /* 0x000fc800078e00ff */
[----:B------:R-:W-:Y:S05]  /*03e0*/  RET.REL.NODEC R4 `(_Z23kernel_compute_distancePdPKdm) ;  /* 0xfffffffc04047950 */ /* 0x000fea0003c3ffff */
.L_x_4:
[----:B------:R-:W-:-:S00]  /*03f0*/  BRA `(.L_x_4) ;  /* 0xfffffffc00fc7947 */ /* 0x000fc0000383ffff */
[----:B------:R-:W-:-:S00]  /*0400*/  NOP ;  /* 0x0000000000007918 */ /* 0x000fc00000000000 */
[----:B------:R-:W-:-:S00]  /*0410*/  NOP ;  /* 0x0000000000007918 */ /* 0x000fc00000000000 */
[----:B------:R-:W-:-:S00]  /*0420*/  NOP ;  /* 0x0000000000007918 */ /* 0x000fc00000000000 */
[----:B------:R-:W-:-:S00]  /*0430*/  NOP ;  /* 0x0000000000007918 */ /* 0x000fc00000000000 */
[----:B------:R-:W-:-:S00]  /*0440*/  NOP ;  /* 0x0000000000007918 */ /* 0x000fc00000000000 */
[----:B------:R-:W-:-:S00]  /*0450*/  NOP ;  /* 0x0000000000007918 */ /* 0x000fc00000000000 */
[----:B------:R-:W-:-:S00]  /*0460*/  NOP ;  /* 0x0000000000007918 */ /* 0x000fc00000000000 */
[----:B------:R-:W-:-:S00]  /*0470*/  NOP ;  /* 0x0000000000007918 */ /* 0x000fc00000000000 */
.L_x_5:


//--------------------- .nv.shared.reserved.0     --------------------------
	.section	.nv.shared.reserved.0,"aw",@nobits
	.weak		__nv_reservedSMEM_offset_0_alias
	.size		__nv_reservedSMEM_offset_0_alias, 0, 64
	.other		__nv_reservedSMEM_offset_0_alias,@"STO_CUDA_RESERVED_SHARED STV_DEFAULT"
__nv_reservedSMEM_offset_0_alias:
	.zero		0
	.zero		64


//--------------------- .nv.constant0._Z23kernel_compute_distancePdPKdm --------------------------
	.section	.nv.constant0._Z23kernel_compute_distancePdPKdm,"a",@progbits
	.sectionflags	@""
	.align	4
.nv.constant0._Z23kernel_compute_distancePdPKdm:
	.zero		920


//--------------------- SYMBOLS --------------------------

	.type		.nv.reservedSmem.offset0,@object
	.size		.nv.reservedSmem.offset0,0x4
